//
// Generated by NVIDIA NVVM Compiler
//
// Compiler Build ID: CL-36424714
// Cuda compilation tools, release 13.0, V13.0.88
// Based on NVVM 20.0.0
//

.version 9.0
.target sm_100
.address_size 64

	// .globl	_Z18matrix_vector_multPiS_S_i

.visible .entry _Z18matrix_vector_multPiS_S_i(
	.param .u64 .ptr .align 1 _Z18matrix_vector_multPiS_S_i_param_0,
	.param .u64 .ptr .align 1 _Z18matrix_vector_multPiS_S_i_param_1,
	.param .u64 .ptr .align 1 _Z18matrix_vector_multPiS_S_i_param_2,
	.param .u32 _Z18matrix_vector_multPiS_S_i_param_3
)
{
	.reg .pred 	%p<2>;
	.reg .b32 	%r<9>;
	.reg .b64 	%rd<11>;

	ld.param.u64 	%rd1, [_Z18matrix_vector_multPiS_S_i_param_0];
	ld.param.u64 	%rd2, [_Z18matrix_vector_multPiS_S_i_param_1];
	ld.param.u64 	%rd3, [_Z18matrix_vector_multPiS_S_i_param_2];
	ld.param.u32 	%r2, [_Z18matrix_vector_multPiS_S_i_param_3];
	mov.u32 	%r3, %ctaid.x;
	mov.u32 	%r4, %ntid.x;
	mov.u32 	%r5, %tid.x;
	mad.lo.s32 	%r1, %r3, %r4, %r5;
	setp.ge.s32 	%p1, %r1, %r2;
	@%p1 bra 	$L__BB0_2;
	cvta.to.global.u64 	%rd4, %rd1;
	cvta.to.global.u64 	%rd5, %rd2;
	cvta.to.global.u64 	%rd6, %rd3;
	mul.wide.s32 	%rd7, %r1, 4;
	add.s64 	%rd8, %rd4, %rd7;
	ld.global.u32 	%r6, [%rd8];
	add.s64 	%rd9, %rd5, %rd7;
	ld.global.u32 	%r7, [%rd9];
	add.s32 	%r8, %r7, %r6;
	add.s64 	%rd10, %rd6, %rd7;
	st.global.u32 	[%rd10], %r8;
$L__BB0_2:
	ret;

}


// ===== COMPILED SASS (sm_100) =====

	.target	sm_100

	.elftype	@"ET_EXEC"


//--------------------- .note.nv.tkinfo           --------------------------
	.section	.note.nv.tkinfo,"",@"SHT_NOTE"
	.sectionflags	@"SHF_NOTE_NV_TKINFO"
	.tkinfo
        /*0018*/ 	.word	0x00000002
        /*0030*/ 	.string	""
        /*0030*/ 	.string	"ptxas"
        /*0030*/ 	.string	"Cuda compilation tools, release 13.0, V13.0.88"
        /*0030*/ 	.string	"Build cuda_13.0.r13.0/compiler.36424714_0"
        /*0030*/ 	.string	"-arch sm_100 -m 64 "



//--------------------- .note.nv.cuinfo           --------------------------
	.section	.note.nv.cuinfo,"",@"SHT_NOTE"
	.sectionflags	@"SHF_NOTE_NV_CUINFO"
        /*0018*/ 	.short	0x0002
        /*001a*/ 	.short	0x0064
        /*001c*/ 	.short	0x0082
	.zero		2


//--------------------- .nv.info                  --------------------------
	.section	.nv.info,"",@"SHT_CUDA_INFO"
	.align	4


	//----- nvinfo : EIATTR_REGCOUNT
	.align		4
        /*0000*/ 	.byte	0x04, 0x2f
        /*0002*/ 	.short	(.L_1 - .L_0)
	.align		4
.L_0:
        /*0004*/ 	.word	index@(_Z18matrix_vector_multPiS_S_i)
        /*0008*/ 	.word	0x0000000c


	//----- nvinfo : EIATTR_FRAME_SIZE
	.align		4
.L_1:
        /*000c*/ 	.byte	0x04, 0x11
        /*000e*/ 	.short	(.L_3 - .L_2)
	.align		4
.L_2:
        /*0010*/ 	.word	index@(_Z18matrix_vector_multPiS_S_i)
        /*0014*/ 	.word	0x00000000


	//----- nvinfo : EIATTR_MIN_STACK_SIZE
	.align		4
.L_3:
        /*0018*/ 	.byte	0x04, 0x12
        /*001a*/ 	.short	(.L_5 - .L_4)
	.align		4
.L_4:
        /*001c*/ 	.word	index@(_Z18matrix_vector_multPiS_S_i)
        /*0020*/ 	.word	0x00000000
.L_5:


//--------------------- .nv.compat                --------------------------
	.section	.nv.compat,"",@"SHT_CUDA_COMPAT_INFO"
	.align	4
        /*0000*/ 	.byte	0x02, 0x09, 0x00, 0x00, 0x02, 0x02, 0x01, 0x00, 0x02, 0x05, 0x05, 0x00, 0x03, 0x07, 0x01, 0x01
        /*0010*/ 	.byte	0x02, 0x03, 0x00, 0x00, 0x02, 0x06, 0x01, 0x00, 0x04, 0x0b, 0x08, 0x00, 0x09, 0x00, 0x00, 0x00
        /*0020*/ 	.byte	0x00, 0x00, 0x00, 0x00


//--------------------- .nv.info._Z18matrix_vector_multPiS_S_i --------------------------
	.section	.nv.info._Z18matrix_vector_multPiS_S_i,"",@"SHT_CUDA_INFO"
	.sectionflags	@""
	.align	4


	//----- nvinfo : EIATTR_CUDA_API_VERSION
	.align		4
        /*0000*/ 	.byte	0x04, 0x37
        /*0002*/ 	.short	(.L_7 - .L_6)
.L_6:
        /*0004*/ 	.word	0x00000082


	//----- nvinfo : EIATTR_KPARAM_INFO
	.align		4
.L_7:
        /*0008*/ 	.byte	0x04, 0x17
        /*000a*/ 	.short	(.L_9 - .L_8)
.L_8:
        /*000c*/ 	.word	0x00000000
        /*0010*/ 	.short	0x0003
        /*0012*/ 	.short	0x0018
        /*0014*/ 	.byte	0x00, 0xf0, 0x11, 0x00


	//----- nvinfo : EIATTR_KPARAM_INFO
	.align		4
.L_9:
        /*0018*/ 	.byte	0x04, 0x17
        /*001a*/ 	.short	(.L_11 - .L_10)
.L_10:
        /*001c*/ 	.word	0x00000000
        /*0020*/ 	.short	0x0002
        /*0022*/ 	.short	0x0010
        /*0024*/ 	.byte	0x00, 0xf5, 0x21, 0x00


	//----- nvinfo : EIATTR_KPARAM_INFO
	.align		4
.L_11:
        /*0028*/ 	.byte	0x04, 0x17
        /*002a*/ 	.short	(.L_13 - .L_12)
.L_12:
        /*002c*/ 	.word	0x00000000
        /*0030*/ 	.short	0x0001
        /*0032*/ 	.short	0x0008
        /*0034*/ 	.byte	0x00, 0xf5, 0x21, 0x00


	//----- nvinfo : EIATTR_KPARAM_INFO
	.align		4
.L_13:
        /*0038*/ 	.byte	0x04, 0x17
        /*003a*/ 	.short	(.L_15 - .L_14)
.L_14:
        /*003c*/ 	.word	0x00000000
        /*0040*/ 	.short	0x0000
        /*0042*/ 	.short	0x0000
        /*0044*/ 	.byte	0x00, 0xf5, 0x21, 0x00


	//----- nvinfo : EIATTR_SPARSE_MMA_MASK
	.align		4
.L_15:
        /*0048*/ 	.byte	0x03, 0x50
        /*004a*/ 	.short	0x0000


	//----- nvinfo : EIATTR_MAXREG_COUNT
	.align		4
        /*004c*/ 	.byte	0x03, 0x1b
        /*004e*/ 	.short	0x00ff


	//----- nvinfo : EIATTR_MERCURY_ISA_VERSION
	.align		4
        /*0050*/ 	.byte	0x03, 0x5f
        /*0052*/ 	.short	0x0101


	//----- nvinfo : EIATTR_VRC_CTA_INIT_COUNT
	.align		4
        /*0054*/ 	.byte	0x02, 0x4a
	.zero		1
	.zero		1


	//----- nvinfo : EIATTR_EXIT_INSTR_OFFSETS
	.align		4
        /*0058*/ 	.byte	0x04, 0x1c
        /*005a*/ 	.short	(.L_17 - .L_16)


	//   ....[0]....
.L_16:
        /*005c*/ 	.word	0x00000070


	//   ....[1]....
        /*0060*/ 	.word	0x00000130


	//----- nvinfo : EIATTR_CBANK_PARAM_SIZE
	.align		4
.L_17:
        /*0064*/ 	.byte	0x03, 0x19
        /*0066*/ 	.short	0x001c


	//----- nvinfo : EIATTR_PARAM_CBANK
	.align		4
        /*0068*/ 	.byte	0x04, 0x0a
        /*006a*/ 	.short	(.L_19 - .L_18)
	.align		4
.L_18:
        /*006c*/ 	.word	index@(.nv.constant0._Z18matrix_vector_multPiS_S_i)
        /*0070*/ 	.short	0x0380
        /*0072*/ 	.short	0x001c


	//----- nvinfo : EIATTR_SW_WAR
	.align		4
.L_19:
        /*0074*/ 	.byte	0x04, 0x36
        /*0076*/ 	.short	(.L_21 - .L_20)
.L_20:
        /*0078*/ 	.word	0x00000008
.L_21:


//--------------------- .nv.callgraph             --------------------------
	.section	.nv.callgraph,"",@"SHT_CUDA_CALLGRAPH"
	.align	4
	.sectionentsize	8
	.align		4
        /*0000*/ 	.word	0x00000000
	.align		4
        /*0004*/ 	.word	0xffffffff
	.align		4
        /*0008*/ 	.word	0x00000000
	.align		4
        /*000c*/ 	.word	0xfffffffe
	.align		4
        /*0010*/ 	.word	0x00000000
	.align		4
        /*0014*/ 	.word	0xfffffffd
	.align		4
        /*0018*/ 	.word	0x00000000
	.align		4
        /*001c*/ 	.word	0xfffffffc


//--------------------- .text._Z18matrix_vector_multPiS_S_i --------------------------
	.section	.text._Z18matrix_vector_multPiS_S_i,"ax",@progbits
	.align	128
        .global         _Z18matrix_vector_multPiS_S_i
        .type           _Z18matrix_vector_multPiS_S_i,@function
        .size           _Z18matrix_vector_multPiS_S_i,(.L_x_1 - _Z18matrix_vector_multPiS_S_i)
        .other          _Z18matrix_vector_multPiS_S_i,@"STO_CUDA_ENTRY STV_DEFAULT"
_Z18matrix_vector_multPiS_S_i:
.text._Z18matrix_vector_multPiS_S_i:
[----:B------:R-:W-:Y:S01]  /*0000*/  LDC R1, c[0x0][0x37c] ;  /* 0x0000df00ff017b82 */ /* 0x000fe20000000800 */
[----:B------:R-:W0:Y:S07]  /*0010*/  S2R R0, SR_TID.X ;  /* 0x0000000000007919 */ /* 0x000e2e0000002100 */
[----:B------:R-:W0:Y:S01]  /*0020*/  S2UR UR4, SR_CTAID.X ;  /* 0x00000000000479c3 */ /* 0x000e220000002500 */
[----:B------:R-:W1:Y:S07]  /*0030*/  LDCU UR5, c[0x0][0x398] ;  /* 0x00007300ff0577ac */ /* 0x000e6e0008000800 */
[----:B------:R-:W0:Y:S02]  /*0040*/  LDC R9, c[0x0][0x360] ;  /* 0x0000d800ff097b82 */ /* 0x000e240000000800 */
[----:B0-----:R-:W-:-:S05]  /*0050*/  IMAD R9, R9, UR4, R0 ;  /* 0x0000000409097c24 */ /* 0x001fca000f8e0200 */
[----:B-1----:R-:W-:-:S13]  /*0060*/  ISETP.GE.AND P0, PT, R9, UR5, PT ;  /* 0x0000000509007c0c */ /* 0x002fda000bf06270 */
[----:B------:R-:W-:Y:S05]  /*0070*/  @P0 EXIT ;  /* 0x000000000000094d */ /* 0x000fea0003800000 */
[----:B------:R-:W0:Y:S01]  /*0080*/  LDC.64 R2, c[0x0][0x380] ;  /* 0x0000e000ff027b82 */ /* 0x000e220000000a00 */
[----:B------:R-:W1:Y:S07]  /*0090*/  LDCU.64 UR4, c[0x0][0x358] ;  /* 0x00006b00ff0477ac */ /* 0x000e6e0008000a00 */
[----:B------:R-:W2:Y:S08]  /*00a0*/  LDC.64 R4, c[0x0][0x388] ;  /* 0x0000e200ff047b82 */ /* 0x000eb00000000a00 */
[----:B------:R-:W3:Y:S01]  /*00b0*/  LDC.64 R6, c[0x0][0x390] ;  /* 0x0000e400ff067b82 */ /* 0x000ee20000000a00 */
[----:B0-----:R-:W-:-:S06]  /*00c0*/  IMAD.WIDE R2, R9, 0x4, R2 ;  /* 0x0000000409027825 */ /* 0x001fcc00078e0202 */
[----:B-1----:R-:W4:Y:S01]  /*00d0*/  LDG.E R2, desc[UR4][R2.64] ;  /* 0x0000000402027981 */ /* 0x002f22000c1e1900 */
[----:B--2---:R-:W-:-:S06]  /*00e0*/  IMAD.WIDE R4, R9, 0x4, R4 ;  /* 0x0000000409047825 */ /* 0x004fcc00078e0204 */
[----:B------:R-:W4:Y:S01]  /*00f0*/  LDG.E R5, desc[UR4][R4.64] ;  /* 0x0000000404057981 */ /* 0x000f22000c1e1900 */
[----:B---3--:R-:W-:Y:S01]  /*0100*/  IMAD.WIDE R6, R9, 0x4, R6 ;  /* 0x0000000409067825 */ /* 0x008fe200078e0206 */
[----:B----4-:R-:W-:-:S05]  /*0110*/  IADD3 R9, PT, PT, R2, R5, RZ ;  /* 0x0000000502097210 */ /* 0x010fca0007ffe0ff */
[----:B------:R-:W-:Y:S01]  /*0120*/  STG.E desc[UR4][R6.64], R9 ;  /* 0x0000000906007986 */ /* 0x000fe2000c101904 */
[----:B------:R-:W-:Y:S05]  /*0130*/  EXIT ;  /* 0x000000000000794d */ /* 0x000fea0003800000 */
.L_x_0:
[----:B------:R-:W-:-:S00]  /*0140*/  BRA `(.L_x_0) ;  /* 0xfffffffc00fc7947 */ /* 0x000fc0000383ffff */
[----:B------:R-:W-:-:S00]  /*0150*/  NOP ;  /* 0x0000000000007918 */ /* 0x000fc00000000000 */
        /* <DEDUP_REMOVED lines=10> */
.L_x_1:


//--------------------- .nv.shared.reserved.0     --------------------------
	.section	.nv.shared.reserved.0,"aw",@nobits
	.weak		__nv_reservedSMEM_offset_0_alias
	.size		__nv_reservedSMEM_offset_0_alias, 0, 64
	.other		__nv_reservedSMEM_offset_0_alias,@"STO_CUDA_RESERVED_SHARED STV_DEFAULT"
__nv_reservedSMEM_offset_0_alias:
	.zero		0
	.zero		64


//--------------------- .nv.constant0._Z18matrix_vector_multPiS_S_i --------------------------
	.section	.nv.constant0._Z18matrix_vector_multPiS_S_i,"a",@progbits
	.sectionflags	@""
	.align	4
.nv.constant0._Z18matrix_vector_multPiS_S_i:
	.zero		924


//--------------------- SYMBOLS --------------------------

	.type		.nv.reservedSmem.offset0,@object
	.size		.nv.reservedSmem.offset0,0x4
